	.headerflags	@"EF_CUDA_TEXMODE_UNIFIED EF_CUDA_64BIT_ADDRESS EF_CUDA_ACCELERATORS EF_CUDA_SM90 EF_CUDA_VIRTUAL_SM(EF_CUDA_SM90)"
	.elftype	@"ET_EXEC"


//--------------------- .nv.info                  --------------------------
	.section	.nv.info,"",@"SHT_CUDA_INFO"
	.align	4


	//----- nvinfo : EIATTR_REGCOUNT
	.align		4
        /*0000*/ 	.byte	0x04, 0x2f
        /*0002*/ 	.short	(.L_1 - .L_0)
	.align		4
.L_0:
        /*0004*/ 	.word	index@(triton_mm)
        /*0008*/ 	.word	0x00000048


	//----- nvinfo : EIATTR_MIN_STACK_SIZE
	.align		4
.L_1:
        /*000c*/ 	.byte	0x04, 0x12
        /*000e*/ 	.short	(.L_3 - .L_2)
	.align		4
.L_2:
        /*0010*/ 	.word	index@(triton_mm)
        /*0014*/ 	.word	0x00000000


	//----- nvinfo : EIATTR_FRAME_SIZE
	.align		4
.L_3:
        /*0018*/ 	.byte	0x04, 0x11
        /*001a*/ 	.short	(.L_5 - .L_4)
	.align		4
.L_4:
        /*001c*/ 	.word	index@(triton_mm)
        /*0020*/ 	.word	0x00000000


	//----- nvinfo : EIATTR_MIN_STACK_SIZE
	.align		4
.L_5:
        /*0024*/ 	.byte	0x04, 0x12
        /*0026*/ 	.short	(.L_7 - .L_6)
	.align		4
.L_6:
        /*0028*/ 	.word	index@(triton_mm)
        /*002c*/ 	.word	0x00000000
.L_7:


//--------------------- .nv.info.triton_mm        --------------------------
	.section	.nv.info.triton_mm,"",@"SHT_CUDA_INFO"
	.sectionflags	@""
	.align	4


	//----- nvinfo : EIATTR_CUDA_API_VERSION
	.align		4
        /*0000*/ 	.byte	0x04, 0x37
        /*0002*/ 	.short	(.L_9 - .L_8)
.L_8:
        /*0004*/ 	.word	0x0000007c


	//----- nvinfo : EIATTR_KPARAM_INFO
	.align		4
.L_9:
        /*0008*/ 	.byte	0x04, 0x17
        /*000a*/ 	.short	(.L_11 - .L_10)
.L_10:
        /*000c*/ 	.word	0x00000000
        /*0010*/ 	.short	0x0003
        /*0012*/ 	.short	0x0018
        /*0014*/ 	.byte	0x00, 0xf0, 0x11, 0x00


	//----- nvinfo : EIATTR_KPARAM_INFO
	.align		4
.L_11:
        /*0018*/ 	.byte	0x04, 0x17
        /*001a*/ 	.short	(.L_13 - .L_12)
.L_12:
        /*001c*/ 	.word	0x00000000
        /*0020*/ 	.short	0x0002
        /*0022*/ 	.short	0x0010
        /*0024*/ 	.byte	0x00, 0xf0, 0x21, 0x00


	//----- nvinfo : EIATTR_KPARAM_INFO
	.align		4
.L_13:
        /*0028*/ 	.byte	0x04, 0x17
        /*002a*/ 	.short	(.L_15 - .L_14)
.L_14:
        /*002c*/ 	.word	0x00000000
        /*0030*/ 	.short	0x0001
        /*0032*/ 	.short	0x0008
        /*0034*/ 	.byte	0x00, 0xf0, 0x21, 0x00


	//----- nvinfo : EIATTR_KPARAM_INFO
	.align		4
.L_15:
        /*0038*/ 	.byte	0x04, 0x17
        /*003a*/ 	.short	(.L_17 - .L_16)
.L_16:
        /*003c*/ 	.word	0x00000000
        /*0040*/ 	.short	0x0000
        /*0042*/ 	.short	0x0000
        /*0044*/ 	.byte	0x00, 0xf0, 0x21, 0x00


	//----- nvinfo : EIATTR_SPARSE_MMA_MASK
	.align		4
.L_17:
        /*0048*/ 	.byte	0x03, 0x50
        /*004a*/ 	.short	0x0000


	//----- nvinfo : EIATTR_MAXREG_COUNT
	.align		4
        /*004c*/ 	.byte	0x03, 0x1b
        /*004e*/ 	.short	0x00ff


	//----- nvinfo : EIATTR_EXIT_INSTR_OFFSETS
	.align		4
        /*0050*/ 	.byte	0x04, 0x1c
        /*0052*/ 	.short	(.L_19 - .L_18)


	//   ....[0]....
.L_18:
        /*0054*/ 	.word	0x00001ce0


	//   ....[1]....
        /*0058*/ 	.word	0x00001d10


	//----- nvinfo : EIATTR_MAX_THREADS
	.align		4
.L_19:
        /*005c*/ 	.byte	0x04, 0x05
        /*005e*/ 	.short	(.L_21 - .L_20)
.L_20:
        /*0060*/ 	.word	0x00000040
        /*0064*/ 	.word	0x00000001
        /*0068*/ 	.word	0x00000001


	//----- nvinfo : EIATTR_CBANK_PARAM_SIZE
	.align		4
.L_21:
        /*006c*/ 	.byte	0x03, 0x19
        /*006e*/ 	.short	0x001c


	//----- nvinfo : EIATTR_PARAM_CBANK
	.align		4
        /*0070*/ 	.byte	0x04, 0x0a
        /*0072*/ 	.short	(.L_23 - .L_22)
	.align		4
.L_22:
        /*0074*/ 	.word	index@(.nv.constant0.triton_mm)
        /*0078*/ 	.short	0x0210
        /*007a*/ 	.short	0x001c


	//----- nvinfo : EIATTR_SW_WAR
	.align		4
.L_23:
        /*007c*/ 	.byte	0x04, 0x36
        /*007e*/ 	.short	(.L_25 - .L_24)
.L_24:
        /*0080*/ 	.word	0x00000008
.L_25:


//--------------------- .nv.callgraph             --------------------------
	.section	.nv.callgraph,"",@"SHT_CUDA_CALLGRAPH"
	.align	4
	.sectionentsize	8
	.align		4
        /*0000*/ 	.word	0x00000000
	.align		4
        /*0004*/ 	.word	0xffffffff
	.align		4
        /*0008*/ 	.word	0x00000000
	.align		4
        /*000c*/ 	.word	0xfffffffe
	.align		4
        /*0010*/ 	.word	0x00000000
	.align		4
        /*0014*/ 	.word	0xfffffffd
	.align		4
        /*0018*/ 	.word	0x00000000
	.align		4
        /*001c*/ 	.word	0xfffffffc


//--------------------- .text.triton_mm           --------------------------
	.section	.text.triton_mm,"ax",@progbits
	.sectionflags	@"SHF_BARRIERS=1"
	.align	128
        .global         triton_mm
        .type           triton_mm,@function
        .size           triton_mm,(.L_x_3 - triton_mm)
        .other          triton_mm,@"STO_CUDA_ENTRY STV_DEFAULT"
triton_mm:
.text.triton_mm:
[----:B------:R-:W1:Y:S08]  /*0000*/  LDC R1, c[0x0][0x28] ;  /* 0x00000a00ff017b82 */ /* 0x000e700000000800 */
[----:B------:R-:W2:Y:S01]  /*0010*/  S2UR UR9, SR_CTAID.X ;  /* 0x00000000000979c3 */ /* 0x000ea20000002500 */
[----:B------:R-:W-:Y:S01]  /*0020*/  UMOV UR14, URZ ;  /* 0x0000003f000e7c82 */ /* 0x000fe20008000000 */
[----:B------:R-:W3:Y:S01]  /*0030*/  S2R R61, SR_TID.X ;  /* 0x00000000003d7919 */ /* 0x000ee20000002100 */
[----:B------:R-:W-:Y:S01]  /*0040*/  ULDC UR6, c[0x0][0x228] ;  /* 0x00008a0000067ab9 */ /* 0x000fe20000000800 */
[----:B------:R-:W-:-:S04]  /*0050*/  ULDC.64 UR20, c[0x0][0x208] ;  /* 0x0000820000147ab9 */ /* 0x000fc80000000a00 */
[----:B------:R-:W4:Y:S08]  /*0060*/  LDC.64 R40, c[0x0][0x210] ;  /* 0x00008400ff287b82 */ /* 0x000f300000000a00 */
[----:B------:R-:W5:Y:S01]  /*0070*/  LDC.64 R42, c[0x0][0x218] ;  /* 0x00008600ff2a7b82 */ /* 0x000f620000000a00 */
[----:B--2---:R-:W-:-:S04]  /*0080*/  UIMAD.WIDE UR4, UR9, 0x2aaaaaab, URZ ;  /* 0x2aaaaaab090478a5 */ /* 0x004fc8000f8e023f */
[----:B------:R-:W-:-:S03]  /*0090*/  USHF.R.U32.HI UR13, URZ, 0x1f, UR5 ;  /* 0x0000001f3f0d7899 */ /* 0x000fc60008011605 */
[----:B------:R-:W-:Y:S01]  /*00a0*/  UMOV UR4, 0xfffffff8 ;  /* 0xfffffff800047882 */ /* 0x000fe20000000000 */
[----:B------:R-:W-:Y:S01]  /*00b0*/  ULEA.HI.SX32 UR13, UR5, UR13, 0x19 ;  /* 0x0000000d050d7291 */ /* 0x000fe2000f8fca3f */
[----:B---3--:R-:W-:-:S03]  /*00c0*/  SHF.R.U32.HI R14, RZ, 0x4, R61 ;  /* 0x00000004ff0e7819 */ /* 0x008fc6000001163d */
[----:B------:R-:W-:Y:S01]  /*00d0*/  UIMAD UR4, UR13, UR4, 0x1 ;  /* 0x000000010d0474a4 */ /* 0x000fe2000f8e0204 */
[----:B------:R-:W-:Y:S01]  /*00e0*/  SHF.R.U32.HI R63, RZ, 0x2, R61 ;  /* 0x00000002ff3f7819 */ /* 0x000fe2000001163d */
[----:B------:R-:W-:Y:S01]  /*00f0*/  UIMAD UR10, UR13, -0x300, UR9 ;  /* 0xfffffd000d0a78a4 */ /* 0x000fe2000f8e0209 */
[----:B------:R-:W-:Y:S01]  /*0100*/  LOP3.LUT R12, R61, 0x17, RZ, 0xc0, !PT ;  /* 0x000000173d0c7812 */ /* 0x000fe200078ec0ff */
[----:B------:R-:W-:Y:S01]  /*0110*/  UISETP.LT.AND UP0, UPT, UR4, 0x8, UPT ;  /* 0x000000080400788c */ /* 0x000fe2000bf01270 */
[----:B------:R-:W-:Y:S02]  /*0120*/  SGXT.U32 R14, R14, 0x1 ;  /* 0x000000010e0e781a */ /* 0x000fe40000000000 */
[----:B------:R-:W-:Y:S01]  /*0130*/  LOP3.LUT R12, R12, 0x8, R63, 0xf8, !PT ;  /* 0x000000080c0c7812 */ /* 0x000fe200078ef83f */
[----:B------:R-:W-:Y:S01]  /*0140*/  USEL UR12, UR4, 0x8, UP0 ;  /* 0x00000008040c7887 */ /* 0x000fe20008000000 */
[----:B------:R-:W-:-:S03]  /*0150*/  IMAD.U32 R2, RZ, RZ, UR10 ;  /* 0x0000000aff027e24 */ /* 0x000fc6000f8e00ff */
[----:B------:R-:W-:Y:S01]  /*0160*/  ULOP3.LUT UR10, UR10, UR12, URZ, 0x3c, !UPT ;  /* 0x0000000c0a0a7292 */ /* 0x000fe2000f8e3c3f */
[----:B------:R-:W-:Y:S01]  /*0170*/  IMAD.SHL.U32 R62, R12, 0x100, RZ ;  /* 0x000001000c3e7824 */ /* 0x000fe200078e00ff */
[----:B------:R-:W-:Y:S02]  /*0180*/  IABS R0, UR12 ;  /* 0x0000000c00007c13 */ /* 0x000fe40008000000 */
[----:B------:R-:W-:Y:S02]  /*0190*/  IABS R2, R2 ;  /* 0x0000000200027213 */ /* 0x000fe40000000000 */
[----:B------:R-:W-:Y:S02]  /*01a0*/  R2UR UR8, R0 ;  /* 0x00000000000872ca */ /* 0x000fe400000e0000 */
[----:B------:R-:W-:-:S11]  /*01b0*/  R2UR UR4, R2 ;  /* 0x00000000020472ca */ /* 0x000fd600000e0000 */
[----:B------:R-:W2:Y:S08]  /*01c0*/  I2F.RP R4, UR8 ;  /* 0x0000000800047d06 */ /* 0x000eb00008209400 */
[----:B--2---:R-:W2:Y:S02]  /*01d0*/  MUFU.RCP R3, R4 ;  /* 0x0000000400037308 */ /* 0x004ea40000001000 */
[----:B--2---:R-:W-:-:S06]  /*01e0*/  VIADD R3, R3, 0xffffffe ;  /* 0x0ffffffe03037836 */ /* 0x004fcc0000000000 */
[----:B------:R-:W2:Y:S02]  /*01f0*/  F2I.FTZ.U32.TRUNC.NTZ R0, R3 ;  /* 0x0000000300007305 */ /* 0x000ea4000021f000 */
[----:B--2---:R-:W-:Y:S01]  /*0200*/  R2UR UR15, R0 ;  /* 0x00000000000f72ca */ /* 0x004fe200000e0000 */
[----:B------:R-:W-:Y:S01]  /*0210*/  IMAD.SHL.U32 R3, R61, 0x8, RZ ;  /* 0x000000083d037824 */ /* 0x000fe200078e00ff */
[----:B------:R-:W-:-:S04]  /*0220*/  IABS R0, UR12 ;  /* 0x0000000c00007c13 */ /* 0x000fc80008000000 */
[----:B------:R-:W-:Y:S01]  /*0230*/  SHF.R.U32.HI R5, RZ, 0x3, R3 ;  /* 0x00000003ff057819 */ /* 0x000fe20000011603 */
[----:B------:R-:W-:Y:S01]  /*0240*/  IMAD.MOV R0, RZ, RZ, -R0 ;  /* 0x000000ffff007224 */ /* 0x000fe200078e0a00 */
[----:B------:R-:W-:Y:S02]  /*0250*/  LOP3.LUT R69, R3, 0x78, RZ, 0xc0, !PT ;  /* 0x0000007803457812 */ /* 0x000fe400078ec0ff */
[----:B------:R-:W-:Y:S02]  /*0260*/  SGXT.U32 R5, R5, 0x4 ;  /* 0x000000040505781a */ /* 0x000fe40000000000 */
[----:B------:R-:W-:Y:S01]  /*0270*/  R2UR UR7, R0 ;  /* 0x00000000000772ca */ /* 0x000fe200000e0000 */
[----:B------:R-:W-:Y:S01]  /*0280*/  UIADD3 UR5, URZ, -UR15, URZ ;  /* 0x8000000f3f057290 */ /* 0x000fe2000fffe03f */
[----:B------:R-:W-:-:S03]  /*0290*/  SHF.R.U32.HI R0, RZ, 0x4, R61 ;  /* 0x00000004ff007819 */ /* 0x000fc6000001163d */
[----:B------:R-:W-:Y:S01]  /*02a0*/  UIMAD UR5, UR5, UR8, URZ ;  /* 0x00000008050572a4 */ /* 0x000fe2000f8e023f */
[----:B------:R-:W-:-:S03]  /*02b0*/  SGXT.U32 R0, R0, 0x2 ;  /* 0x000000020000781a */ /* 0x000fc60000000000 */
[----:B------:R-:W-:Y:S01]  /*02c0*/  UIMAD.WIDE.U32 UR14, UR15, UR5, UR14 ;  /* 0x000000050f0e72a5 */ /* 0x000fe2000f8e000e */
[C---:B------:R-:W-:Y:S01]  /*02d0*/  LOP3.LUT R66, R0.reuse, 0x8, RZ, 0xfc, !PT ;  /* 0x0000000800427812 */ /* 0x040fe200078efcff */
[C---:B------:R-:W-:Y:S01]  /*02e0*/  IMAD.SHL.U32 R68, R0.reuse, 0x100, RZ ;  /* 0x0000010000447824 */ /* 0x040fe200078e00ff */
[----:B------:R-:W-:Y:S02]  /*02f0*/  LOP3.LUT R60, R0, 0x10, RZ, 0xfc, !PT ;  /* 0x00000010003c7812 */ /* 0x000fe400078efcff */
[----:B------:R-:W-:Y:S01]  /*0300*/  LOP3.LUT R7, R5, R0, RZ, 0x3c, !PT ;  /* 0x0000000005077212 */ /* 0x000fe200078e3cff */
[----:B------:R-:W-:Y:S01]  /*0310*/  IMAD.SHL.U32 R66, R66, 0x100, RZ ;  /* 0x0000010042427824 */ /* 0x000fe200078e00ff */
[----:B------:R-:W-:Y:S01]  /*0320*/  UMOV UR11, UR15 ;  /* 0x0000000f000b7c82 */ /* 0x000fe20008000000 */
[----:B------:R-:W-:Y:S01]  /*0330*/  USHF.R.U32.HI UR15, URZ, 0x1f, UR6 ;  /* 0x0000001f3f0f7899 */ /* 0x000fe20008011606 */
[----:B------:R-:W-:Y:S01]  /*0340*/  LOP3.LUT R58, R0, 0x18, RZ, 0xfc, !PT ;  /* 0x00000018003a7812 */ /* 0x000fe200078efcff */
[----:B------:R-:W-:Y:S01]  /*0350*/  UIMAD.WIDE.U32 UR16, UR11, UR4, URZ ;  /* 0x000000040b1072a5 */ /* 0x000fe2000f8e003f */
[----:B------:R-:W-:Y:S01]  /*0360*/  IMAD.SHL.U32 R7, R7, 0x10, RZ ;  /* 0x0000001007077824 */ /* 0x000fe200078e00ff */
[----:B------:R-:W-:Y:S01]  /*0370*/  UIADD3 UR14, UR15, UR6, URZ ;  /* 0x000000060f0e7290 */ /* 0x000fe2000fffe03f */
[----:B------:R-:W-:Y:S01]  /*0380*/  IMAD.SHL.U32 R60, R60, 0x100, RZ ;  /* 0x000001003c3c7824 */ /* 0x000fe200078e00ff */
[----:B------:R-:W-:Y:S01]  /*0390*/  ULOP3.LUT UR6, UR15, UR6, URZ, 0xc0, !UPT ;  /* 0x000000060f067292 */ /* 0x000fe2000f8ec03f */
[----:B------:R-:W-:Y:S01]  /*03a0*/  IMAD.SHL.U32 R58, R58, 0x100, RZ ;  /* 0x000001003a3a7824 */ /* 0x000fe200078e00ff */
[-C--:B------:R-:W-:Y:S01]  /*03b0*/  LOP3.LUT R66, R66, R7.reuse, RZ, 0xfc, !PT ;  /* 0x0000000742427212 */ /* 0x080fe200078efcff */
[----:B------:R-:W-:Y:S01]  /*03c0*/  UMOV UR5, UR17 ;  /* 0x0000001100057c82 */ /* 0x000fe20008000000 */
[----:B------:R-:W-:Y:S01]  /*03d0*/  UIADD3 UR6, -UR6, URZ, URZ ;  /* 0x0000003f06067290 */ /* 0x000fe2000fffe13f */
[-C--:B------:R-:W-:Y:S01]  /*03e0*/  LOP3.LUT R60, R60, R7.reuse, RZ, 0xfc, !PT ;  /* 0x000000073c3c7212 */ /* 0x080fe200078efcff */
[----:B------:R-:W-:Y:S01]  /*03f0*/  UIMAD UR4, UR5, UR7, UR4 ;  /* 0x00000007050472a4 */ /* 0x000fe2000f8e0204 */
[----:B------:R-:W-:Y:S01]  /*0400*/  LOP3.LUT R68, R7, R68, RZ, 0xfc, !PT ;  /* 0x0000004407447212 */ /* 0x000fe200078efcff */
[----:B------:R-:W-:Y:S01]  /*0410*/  ULEA.HI UR14, UR14, UR6, URZ, 0x1f ;  /* 0x000000060e0e7291 */ /* 0x000fe2000f8ff83f */
[----:B------:R-:W-:Y:S01]  /*0420*/  LOP3.LUT R58, R58, R7, RZ, 0xfc, !PT ;  /* 0x000000073a3a7212 */ /* 0x000fe200078efcff */
[----:B------:R-:W-:Y:S01]  /*0430*/  UISETP.GT.U32.AND UP0, UPT, UR8, UR4, UPT ;  /* 0x000000040800728c */ /* 0x000fe2000bf04070 */
[----:B------:R-:W-:Y:S01]  /*0440*/  LOP3.LUT R4, R5, 0x4, R0, 0x1e, !PT ;  /* 0x0000000405047812 */ /* 0x000fe200078e1e00 */
[----:B------:R-:W-:Y:S01]  /*0450*/  USHF.L.U32 UR14, UR14, 0x1, URZ ;  /* 0x000000010e0e7899 */ /* 0x000fe2000800063f */
[----:B------:R-:W-:-:S02]  /*0460*/  LOP3.LUT R67, R0, 0x4, RZ, 0xfc, !PT ;  /* 0x0000000400437812 */ /* 0x000fc400078efcff */
[----:B------:R-:W-:Y:S01]  /*0470*/  LOP3.LUT R65, R0, 0xc, RZ, 0xfc, !PT ;  /* 0x0000000c00417812 */ /* 0x000fe200078efcff */
[----:B------:R-:W-:Y:S01]  /*0480*/  IMAD.SHL.U32 R4, R4, 0x10, RZ ;  /* 0x0000001004047824 */ /* 0x000fe200078e00ff */
[C---:B------:R-:W-:Y:S01]  /*0490*/  LOP3.LUT R59, R0.reuse, 0x14, RZ, 0xfc, !PT ;  /* 0x00000014003b7812 */ /* 0x040fe200078efcff */
[----:B------:R-:W-:Y:S01]  /*04a0*/  IMAD.SHL.U32 R67, R67, 0x100, RZ ;  /* 0x0000010043437824 */ /* 0x000fe200078e00ff */
[----:B------:R-:W-:Y:S01]  /*04b0*/  ISETP.GE.AND P0, PT, R69, UR14, PT ;  /* 0x0000000e45007c0c */ /* 0x000fe2000bf06270 */
[----:B------:R-:W-:Y:S01]  /*04c0*/  IMAD.SHL.U32 R65, R65, 0x100, RZ ;  /* 0x0000010041417824 */ /* 0x000fe200078e00ff */
[----:B------:R-:W-:Y:S01]  /*04d0*/  @!UP0 UIADD3 UR4, UR4, -UR8, URZ ;  /* 0x8000000804048290 */ /* 0x000fe2000fffe03f */
[----:B------:R-:W-:Y:S01]  /*04e0*/  ISETP.LT.AND P1, PT, RZ, UR14, PT ;  /* 0x0000000eff007c0c */ /* 0x000fe2000bf21270 */
[----:B------:R-:W-:Y:S01]  /*04f0*/  @!UP0 UIADD3 UR5, UR5, 0x1, URZ ;  /* 0x0000000105058890 */ /* 0x000fe2000fffe03f */
[----:B------:R-:W-:Y:S01]  /*0500*/  SEL R2, RZ, 0x10, P0 ;  /* 0x00000010ff027807 */ /* 0x000fe20000000000 */
[----:B------:R-:W-:Y:S01]  /*0510*/  UISETP.GE.U32.AND UP1, UPT, UR4, UR8, UPT ;  /* 0x000000080400728c */ /* 0x000fe2000bf26070 */
[----:B------:R-:W-:Y:S01]  /*0520*/  LOP3.LUT R57, R0, 0x1c, RZ, 0xfc, !PT ;  /* 0x0000001c00397812 */ /* 0x000fe200078efcff */
[----:B------:R-:W-:Y:S01]  /*0530*/  UISETP.GE.AND UP0, UPT, UR10, URZ, UPT ;  /* 0x0000003f0a00728c */ /* 0x000fe2000bf06270 */
[----:B------:R-:W-:Y:S01]  /*0540*/  SEL R2, R2, RZ, P1 ;  /* 0x000000ff02027207 */ /* 0x000fe20000800000 */
[----:B------:R-:W-:Y:S01]  /*0550*/  ULOP3.LUT UR10, URZ, UR12, URZ, 0x33, !UPT ;  /* 0x0000000c3f0a7292 */ /* 0x000fe2000f8e333f */
[----:B------:R-:W-:Y:S01]  /*0560*/  IMAD.SHL.U32 R59, R59, 0x100, RZ ;  /* 0x000001003b3b7824 */ /* 0x000fe200078e00ff */
[----:B------:R-:W-:Y:S01]  /*0570*/  LOP3.LUT R67, R4, R67, RZ, 0xfc, !PT ;  /* 0x0000004304437212 */ /* 0x000fe200078efcff */
[----:B------:R-:W2:Y:S01]  /*0580*/  S2UR UR4, SR_CgaCtaId ;  /* 0x00000000000479c3 */ /* 0x000ea20000008800 */
[----:B------:R-:W-:Y:S01]  /*0590*/  ISETP.NE.U32.AND P0, PT, R2, RZ, PT ;  /* 0x000000ff0200720c */ /* 0x000fe20003f05070 */
[----:B------:R-:W-:Y:S01]  /*05a0*/  IMAD.SHL.U32 R57, R57, 0x100, RZ ;  /* 0x0000010039397824 */ /* 0x000fe200078e00ff */
[-C--:B------:R-:W-:Y:S01]  /*05b0*/  LOP3.LUT R65, R65, R4.reuse, RZ, 0xfc, !PT ;  /* 0x0000000441417212 */ /* 0x080fe200078efcff */
[----:B------:R-:W-:Y:S01]  /*05c0*/  @UP1 UIADD3 UR5, UR5, 0x1, URZ ;  /* 0x0000000105051890 */ /* 0x000fe2000fffe03f */
[-C--:B------:R-:W-:Y:S01]  /*05d0*/  LOP3.LUT R59, R59, R4.reuse, RZ, 0xfc, !PT ;  /* 0x000000043b3b7212 */ /* 0x080fe200078efcff */
[----:B------:R-:W-:Y:S01]  /*05e0*/  UISETP.NE.AND UP1, UPT, UR12, URZ, UPT ;  /* 0x0000003f0c00728c */ /* 0x000fe2000bf25270 */
[----:B------:R-:W-:Y:S01]  /*05f0*/  LOP3.LUT R57, R57, R4, RZ, 0xfc, !PT ;  /* 0x0000000439397212 */ /* 0x000fe200078efcff */
[----:B------:R-:W-:-:S02]  /*0600*/  @!UP0 UIADD3 UR5, -UR5, URZ, URZ ;  /* 0x0000003f05058290 */ /* 0x000fc4000fffe13f */
[----:B------:R-:W-:Y:S02]  /*0610*/  UISETP.GE.AND UP0, UPT, UR14, 0x1, UPT ;  /* 0x000000010e00788c */ /* 0x000fe4000bf06270 */
[----:B------:R-:W-:-:S03]  /*0620*/  USEL UR6, UR10, UR5, !UP1 ;  /* 0x000000050a067287 */ /* 0x000fc6000c800000 */
[----:B------:R-:W-:Y:S01]  /*0630*/  UMOV UR5, 0x400 ;  /* 0x0000040000057882 */ /* 0x000fe20000000000 */
[----:B------:R-:W-:-:S06]  /*0640*/  USHF.L.U32 UR6, UR6, 0x5, URZ ;  /* 0x0000000506067899 */ /* 0x000fcc000800063f */
[----:B------:R-:W-:Y:S01]  /*0650*/  IMAD.U32 R15, RZ, RZ, UR6 ;  /* 0x00000006ff0f7e24 */ /* 0x000fe2000f8e00ff */
[----:B------:R-:W-:Y:S01]  /*0660*/  LOP3.LUT R19, R0, UR6, RZ, 0xfc, !PT ;  /* 0x0000000600137c12 */ /* 0x000fe2000f8efcff */
[----:B------:R-:W-:Y:S01]  /*0670*/  IMAD.U32 R17, RZ, RZ, UR6 ;  /* 0x00000006ff117e24 */ /* 0x000fe2000f8e00ff */
[----:B--2---:R-:W-:Y:S01]  /*0680*/  UPRMT UR4, UR4, 0x654, UR5 ;  /* 0x0000065404047896 */ /* 0x004fe20008000005 */
[----:B------:R-:W-:Y:S01]  /*0690*/  IMAD.U32 R7, RZ, RZ, UR6 ;  /* 0x00000006ff077e24 */ /* 0x000fe2000f8e00ff */
[----:B------:R-:W-:Y:S01]  /*06a0*/  LOP3.LUT R15, R15, 0x18, R0, 0xfe, !PT ;  /* 0x000000180f0f7812 */ /* 0x000fe200078efe00 */
[----:B------:R-:W-:Y:S01]  /*06b0*/  IMAD.U32 R5, RZ, RZ, UR6 ;  /* 0x00000006ff057e24 */ /* 0x000fe2000f8e00ff */
[----:B------:R-:W-:Y:S01]  /*06c0*/  LOP3.LUT R17, R17, 0x1c, R0, 0xfe, !PT ;  /* 0x0000001c11117812 */ /* 0x000fe200078efe00 */
[----:B------:R-:W-:Y:S01]  /*06d0*/  IMAD.U32 R11, RZ, RZ, UR6 ;  /* 0x00000006ff0b7e24 */ /* 0x000fe2000f8e00ff */
[----:B------:R-:W-:Y:S01]  /*06e0*/  LOP3.LUT R7, R7, 0x4, R0, 0xfe, !PT ;  /* 0x0000000407077812 */ /* 0x000fe200078efe00 */
[----:B------:R-:W-:Y:S01]  /*06f0*/  IMAD.HI R21, R15, 0x2aaaaaab, RZ ;  /* 0x2aaaaaab0f157827 */ /* 0x000fe200078e02ff */
[----:B------:R-:W-:-:S02]  /*0700*/  LOP3.LUT R5, R5, 0x8, R0, 0xfe, !PT ;  /* 0x0000000805057812 */ /* 0x000fc400078efe00 */
[----:B------:R-:W-:Y:S01]  /*0710*/  LOP3.LUT R11, R11, 0x10, R0, 0xfe, !PT ;  /* 0x000000100b0b7812 */ /* 0x000fe200078efe00 */
[----:B------:R-:W-:Y:S01]  /*0720*/  IMAD.HI R23, R17, 0x2aaaaaab, RZ ;  /* 0x2aaaaaab11177827 */ /* 0x000fe200078e02ff */
[----:B------:R-:W-:-:S03]  /*0730*/  SHF.R.U32.HI R26, RZ, 0x1f, R21 ;  /* 0x0000001fff1a7819 */ /* 0x000fc60000011615 */
[----:B------:R-:W-:Y:S01]  /*0740*/  IMAD.U32 R9, RZ, RZ, UR6 ;  /* 0x00000006ff097e24 */ /* 0x000fe2000f8e00ff */
[----:B------:R-:W-:Y:S01]  /*0750*/  SHF.R.U32.HI R24, RZ, 0x1f, R23 ;  /* 0x0000001fff187819 */ /* 0x000fe20000011617 */
[----:B------:R-:W-:Y:S01]  /*0760*/  IMAD.HI R25, R19, 0x2aaaaaab, RZ ;  /* 0x2aaaaaab13197827 */ /* 0x000fe200078e02ff */
[----:B------:R-:W-:Y:S02]  /*0770*/  LEA.HI R26, R21, R26, RZ, 0x17 ;  /* 0x0000001a151a7211 */ /* 0x000fe400078fb8ff */
[----:B------:R-:W-:Y:S01]  /*0780*/  LEA.HI R24, R23, R24, RZ, 0x17 ;  /* 0x0000001817187211 */ /* 0x000fe200078fb8ff */
[----:B------:R-:W-:Y:S01]  /*0790*/  IMAD.U32 R13, RZ, RZ, UR6 ;  /* 0x00000006ff0d7e24 */ /* 0x000fe2000f8e00ff */
[----:B------:R-:W-:Y:S01]  /*07a0*/  LOP3.LUT R9, R9, 0xc, R0, 0xfe, !PT ;  /* 0x0000000c09097812 */ /* 0x000fe200078efe00 */
[----:B------:R-:W-:Y:S01]  /*07b0*/  IMAD.HI R21, R7, 0x2aaaaaab, RZ ;  /* 0x2aaaaaab07157827 */ /* 0x000fe200078e02ff */
[----:B------:R-:W-:Y:S02]  /*07c0*/  SHF.R.U32.HI R38, RZ, 0x1f, R25 ;  /* 0x0000001fff267819 */ /* 0x000fe40000011619 */
[----:B------:R-:W-:Y:S01]  /*07d0*/  LOP3.LUT R13, R13, 0x14, R0, 0xfe, !PT ;  /* 0x000000140d0d7812 */ /* 0x000fe200078efe00 */
[----:B------:R-:W-:Y:S01]  /*07e0*/  IMAD.HI R23, R5, 0x2aaaaaab, RZ ;  /* 0x2aaaaaab05177827 */ /* 0x000fe200078e02ff */
[----:B------:R-:W-:-:S02]  /*07f0*/  SHF.R.U32.HI R0, RZ, 0x1f, R21 ;  /* 0x0000001fff007819 */ /* 0x000fc40000011615 */
[----:B------:R-:W-:Y:S01]  /*0800*/  LEA.HI R38, R25, R38, RZ, 0x17 ;  /* 0x0000002619267211 */ /* 0x000fe200078fb8ff */
[----:B------:R-:W-:Y:S01]  /*0810*/  IMAD.HI R27, R11, 0x2aaaaaab, RZ ;  /* 0x2aaaaaab0b1b7827 */ /* 0x000fe200078e02ff */
[----:B------:R-:W-:Y:S02]  /*0820*/  SHF.R.U32.HI R2, RZ, 0x1f, R23 ;  /* 0x0000001fff027819 */ /* 0x000fe40000011617 */
[----:B------:R-:W-:Y:S01]  /*0830*/  LEA.HI R0, R21, R0, RZ, 0x17 ;  /* 0x0000000015007211 */ /* 0x000fe200078fb8ff */
[----:B------:R-:W-:Y:S01]  /*0840*/  IMAD.HI R25, R9, 0x2aaaaaab, RZ ;  /* 0x2aaaaaab09197827 */ /* 0x000fe200078e02ff */
[----:B------:R-:W-:Y:S02]  /*0850*/  LEA.HI R2, R23, R2, RZ, 0x17 ;  /* 0x0000000217027211 */ /* 0x000fe400078fb8ff */
[----:B------:R-:W-:Y:S01]  /*0860*/  SHF.R.U32.HI R30, RZ, 0x1f, R27 ;  /* 0x0000001fff1e7819 */ /* 0x000fe2000001161b */
[----:B------:R-:W-:Y:S01]  /*0870*/  IMAD.HI R29, R13, 0x2aaaaaab, RZ ;  /* 0x2aaaaaab0d1d7827 */ /* 0x000fe200078e02ff */
[----:B------:R-:W-:-:S02]  /*0880*/  SHF.R.U32.HI R32, RZ, 0x1f, R25 ;  /* 0x0000001fff207819 */ /* 0x000fc40000011619 */
[----:B------:R-:W-:Y:S01]  /*0890*/  LEA.HI R30, R27, R30, RZ, 0x17 ;  /* 0x0000001e1b1e7211 */ /* 0x000fe200078fb8ff */
[----:B------:R-:W-:Y:S01]  /*08a0*/  IMAD R38, R38, -0xc00, R19 ;  /* 0xfffff40026267824 */ /* 0x000fe200078e0213 */
[----:B------:R-:W-:Y:S01]  /*08b0*/  SHF.R.U32.HI R28, RZ, 0x1f, R29 ;  /* 0x0000001fff1c7819 */ /* 0x000fe2000001161d */
[----:B------:R-:W-:Y:S01]  /*08c0*/  IMAD R0, R0, -0xc00, R7 ;  /* 0xfffff40000007824 */ /* 0x000fe200078e0207 */
[----:B------:R-:W-:Y:S01]  /*08d0*/  LEA.HI R32, R25, R32, RZ, 0x17 ;  /* 0x0000002019207211 */ /* 0x000fe200078fb8ff */
[----:B------:R-:W-:Y:S01]  /*08e0*/  IMAD R2, R2, -0xc00, R5 ;  /* 0xfffff40002027824 */ /* 0x000fe200078e0205 */
[----:B------:R-:W-:Y:S01]  /*08f0*/  LEA.HI R28, R29, R28, RZ, 0x17 ;  /* 0x0000001c1d1c7211 */ /* 0x000fe200078fb8ff */
[----:B------:R-:W-:Y:S02]  /*0900*/  IMAD.SHL.U32 R38, R38, 0x100, RZ ;  /* 0x0000010026267824 */ /* 0x000fe400078e00ff */
[----:B------:R-:W-:Y:S02]  /*0910*/  IMAD.SHL.U32 R36, R0, 0x100, RZ ;  /* 0x0000010000247824 */ /* 0x000fe400078e00ff */
[----:B------:R-:W-:Y:S01]  /*0920*/  IMAD.SHL.U32 R34, R2, 0x100, RZ ;  /* 0x0000010002227824 */ /* 0x000fe200078e00ff */
[----:B------:R-:W-:Y:S01]  /*0930*/  SHF.R.U32.HI R2, RZ, 0x3, R61 ;  /* 0x00000003ff027819 */ /* 0x000fe2000001163d */
[----:B------:R-:W-:Y:S01]  /*0940*/  IMAD R30, R30, -0xc00, R11 ;  /* 0xfffff4001e1e7824 */ /* 0x000fe200078e020b */
[----:B------:R-:W-:Y:S01]  /*0950*/  LOP3.LUT R11, R38, 0x78, R3, 0xf8, !PT ;  /* 0x00000078260b7812 */ /* 0x000fe200078ef803 */
[----:B------:R-:W-:Y:S01]  /*0960*/  IMAD R32, R32, -0xc00, R9 ;  /* 0xfffff40020207824 */ /* 0x000fe200078e0209 */
[----:B------:R-:W-:Y:S01]  /*0970*/  LOP3.LUT R9, R36, 0x78, R3, 0xf8, !PT ;  /* 0x0000007824097812 */ /* 0x000fe200078ef803 */
[----:B----4-:R-:W-:Y:S01]  /*0980*/  IMAD.WIDE.U32 R4, R69, 0x2, R40 ;  /* 0x0000000245047825 */ /* 0x010fe200078e0028 */
[----:B------:R-:W-:-:S02]  /*0990*/  LOP3.LUT R7, R34, 0x78, R3, 0xf8, !PT ;  /* 0x0000007822077812 */ /* 0x000fc400078ef803 */
[----:B------:R-:W-:Y:S01]  /*09a0*/  SGXT.U32 R2, R2, 0x1 ;  /* 0x000000010202781a */ /* 0x000fe20000000000 */
[----:B------:R-:W-:Y:S02]  /*09b0*/  VIADD R68, R68, UR4 ;  /* 0x0000000444447c36 */ /* 0x000fe40008000000 */
[----:B------:R-:W-:Y:S02]  /*09c0*/  VIADD R67, R67, UR4 ;  /* 0x0000000443437c36 */ /* 0x000fe40008000000 */
[----:B------:R-:W-:Y:S01]  /*09d0*/  VIADD R66, R66, UR4 ;  /* 0x0000000442427c36 */ /* 0x000fe20008000000 */
[----:B------:R-:W-:Y:S01]  /*09e0*/  @!PT LDS RZ, [RZ] ;  /* 0x00000000fffff984 */ /* 0x000fe20000000800 */
[----:B------:R-:W-:Y:S01]  /*09f0*/  @!PT LDS RZ, [RZ] ;  /* 0x00000000fffff984 */ /* 0x000fe20000000800 */
[----:B------:R-:W-:Y:S01]  /*0a00*/  @!PT LDS RZ, [RZ] ;  /* 0x00000000fffff984 */ /* 0x000fe20000000800 */
[----:B------:R-:W-:Y:S01]  /*0a10*/  LDGSTS.E.BYPASS.LTC128B.128 [R68], desc[UR20][R4.64], P0 ;  /* 0x0000000004447fae */ /* 0x000fe20008101d54 */
[----:B------:R-:W-:Y:S02]  /*0a20*/  VIADD R65, R65, UR4 ;  /* 0x0000000441417c36 */ /* 0x000fe40008000000 */
[----:B------:R-:W-:Y:S01]  /*0a30*/  IMAD R28, R28, -0xc00, R13 ;  /* 0xfffff4001c1c7824 */ /* 0x000fe200078e020d */
[----:B------:R-:W-:Y:S01]  /*0a40*/  LDGSTS.E.BYPASS.LTC128B.128 [R67], desc[UR20][R4.64], P0 ;  /* 0x0000000004437fae */ /* 0x000fe20008101d54 */
[----:B------:R-:W-:-:S02]  /*0a50*/  IMAD R26, R26, -0xc00, R15 ;  /* 0xfffff4001a1a7824 */ /* 0x000fc400078e020f */
[----:B-1---5:R-:W-:Y:S01]  /*0a60*/  IMAD.WIDE R10, R11, 0x2, R42 ;  /* 0x000000020b0a7825 */ /* 0x022fe200078e022a */
[----:B------:R-:W-:Y:S03]  /*0a70*/  LDGSTS.E.BYPASS.LTC128B.128 [R66], desc[UR20][R4.64], P0 ;  /* 0x0000000004427fae */ /* 0x000fe60008101d54 */
[----:B------:R-:W-:Y:S01]  /*0a80*/  IMAD R24, R24, -0xc00, R17 ;  /* 0xfffff40018187824 */ /* 0x000fe200078e0211 */
[----:B------:R1:W-:Y:S01]  /*0a90*/  LDGSTS.E.BYPASS.LTC128B.128 [R65], desc[UR20][R4.64], P0 ;  /* 0x0000000004417fae */ /* 0x0003e20008101d54 */
[----:B------:R-:W-:-:S03]  /*0aa0*/  IMAD.WIDE R8, R9, 0x2, R42 ;  /* 0x0000000209087825 */ /* 0x000fc600078e022a */
[----:B------:R-:W0:Y:S01]  /*0ab0*/  LDGDEPBAR ;  /* 0x00000000000079af */ /* 0x000e220000000000 */
[----:B------:R-:W-:Y:S02]  /*0ac0*/  IMAD.SHL.U32 R32, R32, 0x100, RZ ;  /* 0x0000010020207824 */ /* 0x000fe400078e00ff */
[----:B------:R-:W-:Y:S01]  /*0ad0*/  IMAD.WIDE R6, R7, 0x2, R42 ;  /* 0x0000000207067825 */ /* 0x000fe200078e022a */
[----:B------:R2:W-:Y:S03]  /*0ae0*/  LDGSTS.E.BYPASS.LTC128B.128 [R68+0x1000], desc[UR20][R10.64], P0 ;  /* 0x010000000a447fae */ /* 0x0005e60008101d54 */
[----:B------:R-:W-:Y:S01]  /*0af0*/  IMAD.SHL.U32 R30, R30, 0x100, RZ ;  /* 0x000001001e1e7824 */ /* 0x000fe200078e00ff */
[----:B------:R3:W-:Y:S01]  /*0b00*/  LDGSTS.E.BYPASS.LTC128B.128 [R67+0x1000], desc[UR20][R8.64], P0 ;  /* 0x0100000008437fae */ /* 0x0007e20008101d54 */
[----:B------:R-:W-:Y:S02]  /*0b10*/  IMAD.SHL.U32 R28, R28, 0x100, RZ ;  /* 0x000001001c1c7824 */ /* 0x000fe400078e00ff */
[----:B------:R-:W-:Y:S01]  /*0b20*/  IMAD.SHL.U32 R26, R26, 0x100, RZ ;  /* 0x000001001a1a7824 */ /* 0x000fe200078e00ff */
[----:B------:R4:W-:Y:S01]  /*0b30*/  LDGSTS.E.BYPASS.LTC128B.128 [R66+0x1000], desc[UR20][R6.64], P0 ;  /* 0x0100000006427fae */ /* 0x0009e20008101d54 */
[----:B------:R-:W-:-:S02]  /*0b40*/  IMAD.SHL.U32 R24, R24, 0x100, RZ ;  /* 0x0000010018187824 */ /* 0x000fc400078e00ff */
[----:B------:R-:W-:Y:S02]  /*0b50*/  VIADD R60, R60, UR4 ;  /* 0x000000043c3c7c36 */ /* 0x000fe40008000000 */
[----:B------:R-:W-:Y:S02]  /*0b60*/  VIADD R59, R59, UR4 ;  /* 0x000000043b3b7c36 */ /* 0x000fe40008000000 */
[----:B------:R-:W-:Y:S02]  /*0b70*/  VIADD R58, R58, UR4 ;  /* 0x000000043a3a7c36 */ /* 0x000fe40008000000 */
[----:B------:R-:W-:Y:S01]  /*0b80*/  VIADD R57, R57, UR4 ;  /* 0x0000000439397c36 */ /* 0x000fe20008000000 */
[----:B-1----:R-:W-:Y:S01]  /*0b90*/  LOP3.LUT R5, R26, 0x78, R3, 0xf8, !PT ;  /* 0x000000781a057812 */ /* 0x002fe200078ef803 */
[----:B------:R-:W-:-:S04]  /*0ba0*/  IMAD.SHL.U32 R0, R61, 0x80, RZ ;  /* 0x000000803d007824 */ /* 0x000fc800078e00ff */
[----:B------:R-:W-:Y:S01]  /*0bb0*/  IMAD.WIDE R4, R5, 0x2, R42 ;  /* 0x0000000205047825 */ /* 0x000fe200078e022a */
[----:B------:R-:W-:Y:S02]  /*0bc0*/  LOP3.LUT R0, R0, 0x780, RZ, 0xc0, !PT ;  /* 0x0000078000007812 */ /* 0x000fe400078ec0ff */
[----:B--2---:R-:W-:-:S03]  /*0bd0*/  LOP3.LUT R11, R32, 0x78, R3, 0xf8, !PT ;  /* 0x00000078200b7812 */ /* 0x004fc600078ef803 */
[----:B------:R-:W-:Y:S01]  /*0be0*/  IMAD.SHL.U32 R0, R0, 0x2, RZ ;  /* 0x0000000200007824 */ /* 0x000fe200078e00ff */
[----:B---3--:R-:W-:Y:S01]  /*0bf0*/  LOP3.LUT R9, R30, 0x78, R3, 0xf8, !PT ;  /* 0x000000781e097812 */ /* 0x008fe200078ef803 */
[----:B------:R-:W-:Y:S01]  /*0c00*/  IMAD.WIDE R10, R11, 0x2, R42 ;  /* 0x000000020b0a7825 */ /* 0x000fe200078e022a */
[----:B----4-:R-:W-:-:S03]  /*0c10*/  LOP3.LUT R7, R28, 0x78, R3, 0xf8, !PT ;  /* 0x000000781c077812 */ /* 0x010fc600078ef803 */
[--C-:B------:R-:W-:Y:S01]  /*0c20*/  IMAD.WIDE R8, R9, 0x2, R42.reuse ;  /* 0x0000000209087825 */ /* 0x100fe200078e022a */
[----:B------:R-:W-:Y:S01]  /*0c30*/  LOP3.LUT R3, R24, 0x78, R3, 0xf8, !PT ;  /* 0x0000007818037812 */ /* 0x000fe200078ef803 */
[----:B------:R1:W-:Y:S02]  /*0c40*/  LDGSTS.E.BYPASS.LTC128B.128 [R65+0x1000], desc[UR20][R10.64], P0 ;  /* 0x010000000a417fae */ /* 0x0003e40008101d54 */
[--C-:B------:R-:W-:Y:S02]  /*0c50*/  IMAD.WIDE R6, R7, 0x2, R42.reuse ;  /* 0x0000000207067825 */ /* 0x100fe400078e022a */
[----:B------:R2:W-:Y:S02]  /*0c60*/  LDGSTS.E.BYPASS.LTC128B.128 [R60+0x1000], desc[UR20][R8.64], P0 ;  /* 0x01000000083c7fae */ /* 0x0005e40008101d54 */
[----:B------:R-:W-:Y:S01]  /*0c70*/  IMAD.WIDE R16, R3, 0x2, R42 ;  /* 0x0000000203107825 */ /* 0x000fe200078e022a */
[----:B------:R-:W-:Y:S01]  /*0c80*/  LOP3.LUT R3, R14, 0x7, R61, 0x78, !PT ;  /* 0x000000070e037812 */ /* 0x000fe200078e783d */
[----:B------:R3:W-:Y:S04]  /*0c90*/  LDGSTS.E.BYPASS.LTC128B.128 [R59+0x1000], desc[UR20][R6.64], P0 ;  /* 0x01000000063b7fae */ /* 0x0007e80008101d54 */
[----:B------:R4:W-:Y:S01]  /*0ca0*/  LDGSTS.E.BYPASS.LTC128B.128 [R58+0x1000], desc[UR20][R4.64], P0 ;  /* 0x01000000043a7fae */ /* 0x0009e20008101d54 */
[----:B------:R-:W-:-:S03]  /*0cb0*/  IMAD.SHL.U32 R3, R3, 0x10, RZ ;  /* 0x0000001003037824 */ /* 0x000fc600078e00ff */
[----:B------:R5:W-:Y:S01]  /*0cc0*/  LDGSTS.E.BYPASS.LTC128B.128 [R57+0x1000], desc[UR20][R16.64], P0 ;  /* 0x0100000010397fae */ /* 0x000be20008101d54 */
[----:B------:R-:W-:Y:S02]  /*0cd0*/  PLOP3.LUT P0, PT, PT, PT, UP0, 0x80, 0x0 ;  /* 0x000000000000781c */ /* 0x000fe40003f0f008 */
[----:B------:R-:W-:Y:S01]  /*0ce0*/  LOP3.LUT R64, R3, R0, RZ, 0xfc, !PT ;  /* 0x0000000003407212 */ /* 0x000fe200078efcff */
[----:B------:R-:W0:Y:S01]  /*0cf0*/  LDGDEPBAR ;  /* 0x00000000000079af */ /* 0x000e220000000000 */
[----:B-1----:R-:W-:Y:S02]  /*0d00*/  CS2R R10, SRZ ;  /* 0x00000000000a7805 */ /* 0x002fe4000001ff00 */
[----:B--2---:R-:W-:Y:S02]  /*0d10*/  CS2R R8, SRZ ;  /* 0x0000000000087805 */ /* 0x004fe4000001ff00 */
[----:B---3--:R-:W-:Y:S02]  /*0d20*/  CS2R R6, SRZ ;  /* 0x0000000000067805 */ /* 0x008fe4000001ff00 */
[----:B----4-:R-:W-:Y:S01]  /*0d30*/  LOP3.LUT R5, R2, 0x7, R61, 0x78, !PT ;  /* 0x0000000702057812 */ /* 0x010fe200078e783d */
[----:B------:R-:W-:-:S04]  /*0d40*/  DEPBAR.LE SB0, 0x0 ;  /* 0x000080000000791a */ /* 0x000fc80000000000 */
[----:B------:R-:W-:Y:S01]  /*0d50*/  BAR.SYNC.DEFER_BLOCKING 0x0 ;  /* 0x0000000000007b1d */ /* 0x000fe20000010000 */
[----:B------:R-:W-:-:S05]  /*0d60*/  IMAD.SHL.U32 R5, R5, 0x10, RZ ;  /* 0x0000001005057824 */ /* 0x000fca00078e00ff */
[----:B------:R-:W-:Y:S02]  /*0d70*/  LOP3.LUT R62, R5, R62, RZ, 0xfc, !PT ;  /* 0x0000003e053e7212 */ /* 0x000fe400078efcff */
[----:B------:R-:W-:Y:S01]  /*0d80*/  CS2R R4, SRZ ;  /* 0x0000000000047805 */ /* 0x000fe2000001ff00 */
[----:B------:R1:W2:Y:S04]  /*0d90*/  LDSM.16.M88.4 R20, [R64+UR4] ;  /* 0x000000044014783b */ /* 0x0002a80008000200 */
[----:B-----5:R1:W3:Y:S02]  /*0da0*/  LDSM.16.M88.4 R16, [R62+UR4+0x1000] ;  /* 0x001000043e10783b */ /* 0x0202e40008000200 */
[----:B-1----:R-:W-:Y:S05]  /*0db0*/  @!P0 BRA `(.L_x_0) ;  /* 0x0000000c00108947 */ /* 0x002fea0003800000 */
[----:B------:R-:W-:Y:S01]  /*0dc0*/  IMAD.IADD R3, R69, 0x1, R24 ;  /* 0x0000000145037824 */ /* 0x000fe200078e0218 */
[----:B------:R-:W-:Y:S01]  /*0dd0*/  LOP3.LUT R5, R61, 0xf, RZ, 0xc0, !PT ;  /* 0x0000000f3d057812 */ /* 0x000fe200078ec0ff */
[----:B------:R-:W-:Y:S01]  /*0de0*/  IMAD.IADD R25, R69, 0x1, R32 ;  /* 0x0000000145197824 */ /* 0x000fe200078e0220 */
[----:B------:R-:W-:Y:S01]  /*0df0*/  UIADD3 UR18, UR14, -0x80, URZ ;  /* 0xffffff800e127890 */ /* 0x000fe2000fffe03f */
[----:B------:R-:W-:Y:S01]  /*0e00*/  IMAD.WIDE R32, R3, 0x2, R42 ;  /* 0x0000000203207825 */ /* 0x000fe200078e022a */
[----:B------:R-:W-:Y:S01]  /*0e10*/  UMOV UR17, URZ ;  /* 0x0000003f00117c82 */ /* 0x000fe20008000000 */
[----:B------:R-:W-:Y:S01]  /*0e20*/  UMOV UR15, URZ ;  /* 0x0000003f000f7c82 */ /* 0x000fe20008000000 */
[----:B------:R-:W-:Y:S01]  /*0e30*/  UMOV UR5, URZ ;  /* 0x0000003f00057c82 */ /* 0x000fe20008000000 */
[C---:B------:R-:W-:Y:S01]  /*0e40*/  IMAD.IADD R31, R69.reuse, 0x1, R26 ;  /* 0x00000001451f7824 */ /* 0x040fe200078e021a */
[----:B------:R-:W-:Y:S01]  /*0e50*/  IADD3 R54, P0, R32, 0x100, RZ ;  /* 0x0000010020367810 */ /* 0x000fe20007f1e0ff */
[C---:B------:R-:W-:Y:S01]  /*0e60*/  IMAD.IADD R29, R69.reuse, 0x1, R28 ;  /* 0x00000001451d7824 */ /* 0x040fe200078e021c */
[----:B------:R-:W-:Y:S01]  /*0e70*/  UMOV UR16, UR18 ;  /* 0x0000001200107c82 */ /* 0x000fe20008000000 */
[----:B------:R-:W-:-:S02]  /*0e80*/  IMAD.IADD R27, R69, 0x1, R30 ;  /* 0x00000001451b7824 */ /* 0x000fc400078e021e */
[----:B------:R-:W-:-:S04]  /*0e90*/  IMAD.WIDE R24, R25, 0x2, R42 ;  /* 0x0000000219187825 */ /* 0x000fc800078e022a */
[----:B------:R-:W-:-:S04]  /*0ea0*/  IMAD.WIDE R30, R31, 0x2, R42 ;  /* 0x000000021f1e7825 */ /* 0x000fc800078e022a */
[----:B------:R-:W-:Y:S01]  /*0eb0*/  IMAD.WIDE R28, R29, 0x2, R42 ;  /* 0x000000021d1c7825 */ /* 0x000fe200078e022a */
[----:B------:R-:W-:-:S03]  /*0ec0*/  IADD3 R52, P3, R30, 0x100, RZ ;  /* 0x000001001e347810 */ /* 0x000fc60007f7e0ff */
[----:B------:R-:W-:Y:S01]  /*0ed0*/  IMAD.WIDE R26, R27, 0x2, R42 ;  /* 0x000000021b1a7825 */ /* 0x000fe200078e022a */
[----:B------:R-:W-:-:S03]  /*0ee0*/  IADD3 R50, P2, R28, 0x100, RZ ;  /* 0x000001001c327810 */ /* 0x000fc60007f5e0ff */
[C---:B------:R-:W-:Y:S01]  /*0ef0*/  IMAD.IADD R11, R69.reuse, 0x1, R34 ;  /* 0x00000001450b7824 */ /* 0x040fe200078e0222 */
[----:B------:R-:W-:Y:S01]  /*0f00*/  IADD3 R48, P1, R26, 0x100, RZ ;  /* 0x000001001a307810 */ /* 0x000fe20007f3e0ff */
[C---:B------:R-:W-:Y:S01]  /*0f10*/  IMAD.IADD R9, R69.reuse, 0x1, R36 ;  /* 0x0000000145097824 */ /* 0x040fe200078e0224 */
[C---:B------:R-:W-:Y:S01]  /*0f20*/  LOP3.LUT R26, R14.reuse, 0x2, RZ, 0xfc, !PT ;  /* 0x000000020e1a7812 */ /* 0x040fe200078efcff */
[----:B------:R-:W-:Y:S02]  /*0f30*/  IMAD.IADD R7, R69, 0x1, R38 ;  /* 0x0000000145077824 */ /* 0x000fe400078e0226 */
[----:B------:R-:W-:Y:S01]  /*0f40*/  IMAD.X R53, RZ, RZ, R33, P0 ;  /* 0x000000ffff357224 */ /* 0x000fe200000e0621 */
[----:B------:R-:W-:Y:S01]  /*0f50*/  IADD3 R46, P0, R24, 0x100, RZ ;  /* 0x00000100182e7810 */ /* 0x000fe20007f1e0ff */
[----:B------:R-:W-:Y:S01]  /*0f60*/  IMAD.WIDE.U32 R4, R5, 0x10, R40 ;  /* 0x0000001005047825 */ /* 0x000fe200078e0028 */
[----:B------:R-:W-:Y:S02]  /*0f70*/  LOP3.LUT R24, R14, 0x4, RZ, 0xfc, !PT ;  /* 0x000000040e187812 */ /* 0x000fe400078efcff */
[----:B------:R-:W-:Y:S01]  /*0f80*/  LOP3.LUT R15, R26, 0x7, R61, 0x78, !PT ;  /* 0x000000071a0f7812 */ /* 0x000fe200078e783d */
[----:B------:R-:W-:Y:S01]  /*0f90*/  IMAD.WIDE R10, R11, 0x2, R42 ;  /* 0x000000020b0a7825 */ /* 0x000fe200078e022a */
[----:B------:R-:W-:-:S03]  /*0fa0*/  LOP3.LUT R13, R24, 0x7, R61, 0x78, !PT ;  /* 0x00000007180d7812 */ /* 0x000fc600078e783d */
[----:B------:R-:W-:-:S04]  /*0fb0*/  IMAD.WIDE R8, R9, 0x2, R42 ;  /* 0x0000000209087825 */ /* 0x000fc800078e022a */
[----:B------:R-:W-:-:S04]  /*0fc0*/  IMAD.WIDE R6, R7, 0x2, R42 ;  /* 0x0000000207067825 */ /* 0x000fc800078e022a */
[----:B------:R-:W-:Y:S01]  /*0fd0*/  IMAD.X R45, RZ, RZ, R25, P0 ;  /* 0x000000ffff2d7224 */ /* 0x000fe200000e0619 */
[----:B------:R-:W-:Y:S01]  /*0fe0*/  IADD3 R56, P0, R4, 0x100, RZ ;  /* 0x0000010004387810 */ /* 0x000fe20007f1e0ff */
[----:B------:R-:W-:Y:S01]  /*0ff0*/  IMAD.X R51, RZ, RZ, R31, P3 ;  /* 0x000000ffff337224 */ /* 0x000fe200018e061f */
[----:B------:R-:W-:Y:S01]  /*1000*/  IADD3 R44, P3, R10, 0x100, RZ ;  /* 0x000001000a2c7810 */ /* 0x000fe20007f7e0ff */
[----:B------:R-:W-:Y:S01]  /*1010*/  IMAD.X R49, RZ, RZ, R29, P2 ;  /* 0x000000ffff317224 */ /* 0x000fe200010e061d */
[----:B------:R-:W-:Y:S01]  /*1020*/  IADD3 R42, P2, R8, 0x100, RZ ;  /* 0x00000100082a7810 */ /* 0x000fe20007f5e0ff */
[----:B------:R-:W-:Y:S01]  /*1030*/  IMAD.X R47, RZ, RZ, R27, P1 ;  /* 0x000000ffff2f7224 */ /* 0x000fe200008e061b */
[----:B------:R-:W-:Y:S01]  /*1040*/  IADD3 R40, P1, R6, 0x100, RZ ;  /* 0x0000010006287810 */ /* 0x000fe20007f3e0ff */
[----:B------:R-:W-:Y:S01]  /*1050*/  IMAD.X R55, RZ, RZ, R5, P0 ;  /* 0x000000ffff377224 */ /* 0x000fe200000e0605 */
[C---:B------:R-:W-:Y:S01]  /*1060*/  LOP3.LUT R10, R14.reuse, 0x6, RZ, 0xfc, !PT ;  /* 0x000000060e0a7812 */ /* 0x040fe200078efcff */
[----:B------:R-:W-:Y:S01]  /*1070*/  IMAD.X R43, RZ, RZ, R11, P3 ;  /* 0x000000ffff2b7224 */ /* 0x000fe200018e060b */
[C---:B------:R-:W-:Y:S01]  /*1080*/  LOP3.LUT R8, R14.reuse, 0x8, RZ, 0xfc, !PT ;  /* 0x000000080e087812 */ /* 0x040fe200078efcff */
[----:B------:R-:W-:Y:S01]  /*1090*/  IMAD.X R41, RZ, RZ, R9, P2 ;  /* 0x000000ffff297224 */ /* 0x000fe200010e0609 */
[C---:B------:R-:W-:Y:S01]  /*10a0*/  LOP3.LUT R6, R14.reuse, 0xa, RZ, 0xfc, !PT ;  /* 0x0000000a0e067812 */ /* 0x040fe200078efcff */
[----:B------:R-:W-:Y:S01]  /*10b0*/  IMAD.X R39, RZ, RZ, R7, P1 ;  /* 0x000000ffff277224 */ /* 0x000fe200008e0607 */
[C---:B------:R-:W-:Y:S01]  /*10c0*/  LOP3.LUT R4, R14.reuse, 0xc, RZ, 0xfc, !PT ;  /* 0x0000000c0e047812 */ /* 0x040fe200078efcff */
[----:B------:R-:W-:Y:S01]  /*10d0*/  IMAD.SHL.U32 R15, R15, 0x10, RZ ;  /* 0x000000100f0f7824 */ /* 0x000fe200078e00ff */
[----:B------:R-:W-:Y:S01]  /*10e0*/  LOP3.LUT R14, R14, 0xe, RZ, 0xfc, !PT ;  /* 0x0000000e0e0e7812 */ /* 0x000fe200078efcff */
[----:B------:R-:W-:Y:S01]  /*10f0*/  IMAD.SHL.U32 R13, R13, 0x10, RZ ;  /* 0x000000100d0d7824 */ /* 0x000fe200078e00ff */
[----:B------:R-:W-:-:S02]  /*1100*/  LOP3.LUT R5, R4, 0x7, R61, 0x78, !PT ;  /* 0x0000000704057812 */ /* 0x000fc400078e783d */
[----:B------:R-:W-:Y:S02]  /*1110*/  LOP3.LUT R11, R10, 0x7, R61, 0x78, !PT ;  /* 0x000000070a0b7812 */ /* 0x000fe400078e783d */
[----:B------:R-:W-:Y:S01]  /*1120*/  LOP3.LUT R9, R8, 0x7, R61, 0x78, !PT ;  /* 0x0000000708097812 */ /* 0x000fe200078e783d */
[----:B------:R-:W-:Y:S01]  /*1130*/  IMAD.SHL.U32 R5, R5, 0x10, RZ ;  /* 0x0000001005057824 */ /* 0x000fe200078e00ff */
[----:B------:R-:W-:Y:S01]  /*1140*/  LOP3.LUT R7, R6, 0x7, R61, 0x78, !PT ;  /* 0x0000000706077812 */ /* 0x000fe200078e783d */
[----:B------:R-:W-:Y:S01]  /*1150*/  IMAD.SHL.U32 R11, R11, 0x10, RZ ;  /* 0x000000100b0b7824 */ /* 0x000fe200078e00ff */
[----:B------:R-:W-:Y:S01]  /*1160*/  LOP3.LUT R3, R14, 0x7, R61, 0x78, !PT ;  /* 0x000000070e037812 */ /* 0x000fe200078e783d */
[----:B------:R-:W-:Y:S01]  /*1170*/  IMAD.SHL.U32 R9, R9, 0x10, RZ ;  /* 0x0000001009097824 */ /* 0x000fe200078e00ff */
[-C--:B------:R-:W-:Y:S01]  /*1180*/  LOP3.LUT R33, R5, R0.reuse, RZ, 0xfc, !PT ;  /* 0x0000000005217212 */ /* 0x080fe200078efcff */
[----:B------:R-:W-:Y:S01]  /*1190*/  IMAD.SHL.U32 R7, R7, 0x10, RZ ;  /* 0x0000001007077824 */ /* 0x000fe200078e00ff */
[-C--:B------:R-:W-:Y:S01]  /*11a0*/  LOP3.LUT R38, R15, R0.reuse, RZ, 0xfc, !PT ;  /* 0x000000000f267212 */ /* 0x080fe200078efcff */
[----:B------:R-:W-:Y:S01]  /*11b0*/  IMAD.SHL.U32 R3, R3, 0x10, RZ ;  /* 0x0000001003037824 */ /* 0x000fe200078e00ff */
[-C--:B------:R-:W-:Y:S01]  /*11c0*/  LOP3.LUT R37, R13, R0.reuse, RZ, 0xfc, !PT ;  /* 0x000000000d257212 */ /* 0x080fe200078efcff */
[----:B------:R-:W-:Y:S01]  /*11d0*/  IMAD.SHL.U32 R5, R12, 0x100, RZ ;  /* 0x000001000c057824 */ /* 0x000fe200078e00ff */
[-C--:B------:R-:W-:Y:S01]  /*11e0*/  LOP3.LUT R36, R11, R0.reuse, RZ, 0xfc, !PT ;  /* 0x000000000b247212 */ /* 0x080fe200078efcff */
[----:B--2---:R-:W-:Y:S01]  /*11f0*/  IMAD.MOV.U32 R13, RZ, RZ, R21 ;  /* 0x000000ffff0d7224 */ /* 0x004fe200078e0015 */
[-C--:B------:R-:W-:Y:S01]  /*1200*/  LOP3.LUT R35, R9, R0.reuse, RZ, 0xfc, !PT ;  /* 0x0000000009237212 */ /* 0x080fe200078efcff */
[----:B------:R-:W-:Y:S01]  /*1210*/  IMAD.MOV.U32 R15, RZ, RZ, R23 ;  /* 0x000000ffff0f7224 */ /* 0x000fe200078e0017 */
[----:B------:R-:W-:-:S02]  /*1220*/  LOP3.LUT R34, R7, R0, RZ, 0xfc, !PT ;  /* 0x0000000007227212 */ /* 0x000fc400078efcff */
[----:B------:R-:W-:Y:S02]  /*1230*/  LOP3.LUT R32, R3, R0, RZ, 0xfc, !PT ;  /* 0x0000000003207212 */ /* 0x000fe400078efcff */
[C---:B------:R-:W-:Y:S02]  /*1240*/  LOP3.LUT R12, R2.reuse, 0x2, RZ, 0xfc, !PT ;  /* 0x00000002020c7812 */ /* 0x040fe400078efcff */
[C---:B------:R-:W-:Y:S02]  /*1250*/  LOP3.LUT R10, R2.reuse, 0x4, RZ, 0xfc, !PT ;  /* 0x00000004020a7812 */ /* 0x040fe400078efcff */
[C---:B------:R-:W-:Y:S02]  /*1260*/  LOP3.LUT R8, R2.reuse, 0x6, RZ, 0xfc, !PT ;  /* 0x0000000602087812 */ /* 0x040fe400078efcff */
[C---:B------:R-:W-:Y:S02]  /*1270*/  LOP3.LUT R6, R2.reuse, 0x8, RZ, 0xfc, !PT ;  /* 0x0000000802067812 */ /* 0x040fe400078efcff */
[----:B------:R-:W-:-:S02]  /*1280*/  LOP3.LUT R4, R2, 0xa, RZ, 0xfc, !PT ;  /* 0x0000000a02047812 */ /* 0x000fc400078efcff */
[C---:B------:R-:W-:Y:S02]  /*1290*/  LOP3.LUT R14, R2.reuse, 0xc, RZ, 0xfc, !PT ;  /* 0x0000000c020e7812 */ /* 0x040fe400078efcff */
[----:B------:R-:W-:Y:S02]  /*12a0*/  LOP3.LUT R0, R2, 0xe, RZ, 0xfc, !PT ;  /* 0x0000000e02007812 */ /* 0x000fe400078efcff */
[----:B------:R-:W-:Y:S02]  /*12b0*/  LOP3.LUT R12, R12, 0x7, R61, 0x78, !PT ;  /* 0x000000070c0c7812 */ /* 0x000fe400078e783d */
[----:B------:R-:W-:Y:S02]  /*12c0*/  LOP3.LUT R10, R10, 0x7, R61, 0x78, !PT ;  /* 0x000000070a0a7812 */ /* 0x000fe400078e783d */
[----:B------:R-:W-:Y:S01]  /*12d0*/  LOP3.LUT R8, R8, 0x7, R61, 0x78, !PT ;  /* 0x0000000708087812 */ /* 0x000fe200078e783d */
[----:B------:R-:W-:Y:S01]  /*12e0*/  IMAD.SHL.U32 R12, R12, 0x10, RZ ;  /* 0x000000100c0c7824 */ /* 0x000fe200078e00ff */
        /* <DEDUP_REMOVED lines=13> */
[----:B------:R-:W-:Y:S01]  /*13c0*/  IMAD.MOV.U32 R12, RZ, RZ, R20 ;  /* 0x000000ffff0c7224 */ /* 0x000fe200078e0014 */
[-C--:B------:R-:W-:Y:S01]  /*13d0*/  LOP3.LUT R28, R6, R5.reuse, RZ, 0xfc, !PT ;  /* 0x00000005061c7212 */ /* 0x080fe200078efcff */
[----:B------:R-:W-:Y:S01]  /*13e0*/  IMAD.MOV.U32 R14, RZ, RZ, R22 ;  /* 0x000000ffff0e7224 */ /* 0x000fe200078e0016 */
[----:B------:R-:W-:-:S02]  /*13f0*/  LOP3.LUT R3, R4, R5, RZ, 0xfc, !PT ;  /* 0x0000000504037212 */ /* 0x000fc400078efcff */
[----:B------:R-:W-:Y:S02]  /*1400*/  CS2R R6, SRZ ;  /* 0x0000000000067805 */ /* 0x000fe4000001ff00 */
[-C--:B------:R-:W-:Y:S02]  /*1410*/  LOP3.LUT R2, R2, R5.reuse, RZ, 0xfc, !PT ;  /* 0x0000000502027212 */ /* 0x080fe400078efcff */
[----:B------:R-:W-:Y:S02]  /*1420*/  CS2R R8, SRZ ;  /* 0x0000000000087805 */ /* 0x000fe4000001ff00 */
[----:B------:R-:W-:Y:S02]  /*1430*/  LOP3.LUT R0, R0, R5, RZ, 0xfc, !PT ;  /* 0x0000000500007212 */ /* 0x000fe400078efcff */
[----:B------:R-:W-:Y:S02]  /*1440*/  CS2R R4, SRZ ;  /* 0x0000000000047805 */ /* 0x000fe4000001ff00 */
[----:B------:R-:W-:-:S07]  /*1450*/  CS2R R10, SRZ ;  /* 0x00000000000a7805 */ /* 0x000fce000001ff00 */
.L_x_1:
[----:B------:R-:W-:-:S01]  /*1460*/  LDSM.16.M88.4 R20, [R38+UR4] ;  /* 0x000000042614783b */ /* 0x000fc20008000200 */
[----:B--23--:R-:W-:Y:S01]  /*1470*/  HMMA.16816.F32.BF16 R4, R12, R16, R4 ;  /* 0x000000100c04723c */ /* 0x00cfe20000041804 */
[----:B------:R-:W-:Y:S02]  /*1480*/  UISETP.GE.AND UP0, UPT, UR17, UR18, UPT ;  /* 0x000000121100728c */ /* 0x000fe4000bf06270 */
[----:B----4-:R-:W2:Y:S01]  /*1490*/  LDSM.16.M88.4 R24, [R31+UR4+0x1000] ;  /* 0x001000041f18783b */ /* 0x010ea20008000200 */
[----:B------:R-:W-:Y:S01]  /*14a0*/  UIADD3 UR17, UR17, 0x80, URZ ;  /* 0x0000008011117890 */ /* 0x000fe2000fffe03f */
[----:B------:R-:W-:Y:S01]  /*14b0*/  ISETP.GE.AND P1, PT, R69, UR16, PT ;  /* 0x0000001045007c0c */ /* 0x000fe2000bf26270 */
[----:B------:R-:W-:Y:S01]  /*14c0*/  HMMA.16816.F32.BF16 R8, R12, R18, R8 ;  /* 0x000000120c08723c */ /* 0x000fe20000041808 */
[----:B------:R-:W-:Y:S01]  /*14d0*/  LDSM.16.M88.4 R12, [R37+UR4] ;  /* 0x00000004250c783b */ /* 0x000fe20008000200 */
[----:B------:R-:W-:Y:S01]  /*14e0*/  PLOP3.LUT P0, PT, PT, PT, UP0, 0x80, 0x0 ;  /* 0x000000000000781c */ /* 0x000fe20003f0f008 */
[----:B------:R-:W-:Y:S02]  /*14f0*/  UISETP.GE.AND UP1, UPT, UR17, UR14, UPT ;  /* 0x0000000e1100728c */ /* 0x000fe4000bf26270 */
[----:B------:R-:W3:Y:S01]  /*1500*/  LDSM.16.M88.4 R16, [R30+UR4+0x1000] ;  /* 0x001000041e10783b */ /* 0x000ee20008000200 */
[----:B------:R-:W-:Y:S11]  /*1510*/  UIADD3 UR16, UR16, -0x80, URZ ;  /* 0xffffff8010107890 */ /* 0x000ff6000fffe03f */
[----:B------:R-:W-:-:S01]  /*1520*/  @!UPT UIADD3 URZ, URZ, URZ, URZ ;  /* 0x0000003f3f3ff290 */ /* 0x000fc2000fffe03f */
[----:B--2---:R-:W-:Y:S06]  /*1530*/  HMMA.16816.F32.BF16 R4, R20, R24, R4 ;  /* 0x000000181404723c */ /* 0x004fec0000041804 */
[----:B------:R-:W-:Y:S01]  /*1540*/  HMMA.16816.F32.BF16 R8, R20, R26, R8 ;  /* 0x0000001a1408723c */ /* 0x000fe20000041808 */
[----:B------:R-:W-:Y:S04]  /*1550*/  LDSM.16.M88.4 R20, [R36+UR4] ;  /* 0x000000042414783b */ /* 0x000fe80008000200 */
[----:B------:R-:W2:Y:S11]  /*1560*/  LDSM.16.M88.4 R24, [R29+UR4+0x1000] ;  /* 0x001000041d18783b */ /* 0x000eb60008000200 */
[----:B------:R-:W-:-:S02]  /*1570*/  @!UPT UIADD3 URZ, URZ, URZ, URZ ;  /* 0x0000003f3f3ff290 */ /* 0x000fc4000fffe03f */
[----:B---3--:R-:W-:Y:S06]  /*1580*/  HMMA.16816.F32.BF16 R4, R12, R16, R4 ;  /* 0x000000100c04723c */ /* 0x008fec0000041804 */
[----:B------:R-:W-:Y:S01]  /*1590*/  HMMA.16816.F32.BF16 R8, R12, R18, R8 ;  /* 0x000000120c08723c */ /* 0x000fe20000041808 */
[----:B------:R-:W-:Y:S04]  /*15a0*/  LDSM.16.M88.4 R12, [R35+UR4] ;  /* 0x00000004230c783b */ /* 0x000fe80008000200 */
[----:B------:R-:W3:Y:S11]  /*15b0*/  LDSM.16.M88.4 R16, [R28+UR4+0x1000] ;  /* 0x001000041c10783b */ /* 0x000ef60008000200 */
[----:B------:R-:W-:-:S02]  /*15c0*/  @!UPT UIADD3 URZ, URZ, URZ, URZ ;  /* 0x0000003f3f3ff290 */ /* 0x000fc4000fffe03f */
        /* <DEDUP_REMOVED lines=13> */
[----:B------:R-:W2:Y:S01]  /*16a0*/  LDSM.16.M88.4 R24, [R0+UR4+0x1000] ;  /* 0x001000040018783b */ /* 0x000ea20008000200 */
[----:B------:R-:W-:Y:S11]  /*16b0*/  BAR.SYNC.DEFER_BLOCKING 0x0 ;  /* 0x0000000000007b1d */ /* 0x000ff60000010000 */
[----:B------:R-:W-:-:S01]  /*16c0*/  @!UPT UIADD3 URZ, URZ, URZ, URZ ;  /* 0x0000003f3f3ff290 */ /* 0x000fc2000fffe03f */
[----:B---3--:R-:W-:Y:S06]  /*16d0*/  HMMA.16816.F32.BF16 R4, R12, R16, R4 ;  /* 0x000000100c04723c */ /* 0x008fec0000041804 */
[----:B------:R-:W-:Y:S11]  /*16e0*/  HMMA.16816.F32.BF16 R8, R12, R18, R8 ;  /* 0x000000120c08723c */ /* 0x000ff60000041808 */
[----:B------:R-:W-:Y:S07]  /*16f0*/  @!UPT UIADD3 URZ, URZ, URZ, URZ ;  /* 0x0000003f3f3ff290 */ /* 0x000fee000fffe03f */
[----:B--2---:R-:W-:Y:S01]  /*1700*/  HMMA.16816.F32.BF16 R4, R20, R24, R4 ;  /* 0x000000181404723c */ /* 0x004fe20000041804 */
[----:B------:R-:W-:Y:S04]  /*1710*/  SEL R17, RZ, 0x10, P1 ;  /* 0x00000010ff117807 */ /* 0x000fe80000800000 */
[----:B------:R-:W-:-:S01]  /*1720*/  SEL R17, R17, RZ, !P0 ;  /* 0x000000ff11117207 */ /* 0x000fc20004000000 */
[----:B------:R-:W-:Y:S05]  /*1730*/  HMMA.16816.F32.BF16 R8, R20, R26, R8 ;  /* 0x0000001a1408723c */ /* 0x000fea0000041808 */
[----:B------:R-:W-:Y:S02]  /*1740*/  ISETP.NE.U32.AND P3, PT, R17, RZ, PT ;  /* 0x000000ff1100720c */ /* 0x000fe40003f65070 */
[----:B------:R-:W-:Y:S04]  /*1750*/  IADD3 R14, P1, R56, UR15, RZ ;  /* 0x0000000f380e7c10 */ /* 0x000fe8000ff3e0ff */
[----:B------:R-:W-:Y:S02]  /*1760*/  IADD3.X R15, R55, UR5, RZ, P1, !PT ;  /* 0x00000005370f7c10 */ /* 0x000fe40008ffe4ff */
[----:B------:R-:W-:Y:S02]  /*1770*/  IADD3 R18, P0, R40, UR15, RZ ;  /* 0x0000000f28127c10 */ /* 0x000fe4000ff1e0ff */
[----:B------:R-:W-:Y:S02]  /*1780*/  IADD3 R16, P1, R42, UR15, RZ ;  /* 0x0000000f2a107c10 */ /* 0x000fe4000ff3e0ff */
[----:B------:R-:W-:Y:S01]  /*1790*/  IADD3.X R19, R39, UR5, RZ, P0, !PT ;  /* 0x0000000527137c10 */ /* 0x000fe200087fe4ff */
[----:B------:R-:W-:Y:S01]  /*17a0*/  @!PT LDS RZ, [RZ] ;  /* 0x00000000fffff984 */ /* 0x000fe20000000800 */
[----:B------:R-:W-:Y:S01]  /*17b0*/  @!PT LDS RZ, [RZ] ;  /* 0x00000000fffff984 */ /* 0x000fe20000000800 */
[----:B------:R-:W-:Y:S01]  /*17c0*/  @!PT LDS RZ, [RZ] ;  /* 0x00000000fffff984 */ /* 0x000fe20000000800 */
[----:B------:R-:W-:Y:S01]  /*17d0*/  LDGSTS.E.BYPASS.LTC128B.128 [R68], desc[UR20][R14.64], P3 ;  /* 0x000000000e447fae */ /* 0x000fe20009901d54 */
[----:B------:R-:W-:Y:S03]  /*17e0*/  IADD3.X R17, R41, UR5, RZ, P1, !PT ;  /* 0x0000000529117c10 */ /* 0x000fe60008ffe4ff */
[----:B------:R-:W-:Y:S04]  /*17f0*/  LDGSTS.E.BYPASS.LTC128B.128 [R67], desc[UR20][R14.64], P3 ;  /* 0x000000000e437fae */ /* 0x000fe80009901d54 */
[----:B------:R-:W-:Y:S04]  /*1800*/  LDGSTS.E.BYPASS.LTC128B.128 [R66], desc[UR20][R14.64], P3 ;  /* 0x000000000e427fae */ /* 0x000fe80009901d54 */
[----:B------:R2:W-:Y:S04]  /*1810*/  LDGSTS.E.BYPASS.LTC128B.128 [R65], desc[UR20][R14.64], P3 ;  /* 0x000000000e417fae */ /* 0x0005e80009901d54 */
[----:B------:R-:W0:Y:S04]  /*1820*/  LDGDEPBAR ;  /* 0x00000000000079af */ /* 0x000e280000000000 */
[----:B------:R3:W-:Y:S04]  /*1830*/  LDGSTS.E.BYPASS.LTC128B.128 [R68+0x1000], desc[UR20][R18.64], P3 ;  /* 0x0100000012447fae */ /* 0x0007e80009901d54 */
[----:B------:R4:W-:Y:S01]  /*1840*/  LDGSTS.E.BYPASS.LTC128B.128 [R67+0x1000], desc[UR20][R16.64], P3 ;  /* 0x0100000010437fae */ /* 0x0009e20009901d54 */
[----:B--2---:R-:W-:Y:S04]  /*1850*/  IADD3 R14, P0, R44, UR15, RZ ;  /* 0x0000000f2c0e7c10 */ /* 0x004fe8000ff1e0ff */
[----:B------:R-:W-:Y:S02]  /*1860*/  IADD3.X R15, R43, UR5, RZ, P0, !PT ;  /* 0x000000052b0f7c10 */ /* 0x000fe400087fe4ff */
[----:B------:R-:W-:Y:S02]  /*1870*/  IADD3 R24, P0, R48, UR15, RZ ;  /* 0x0000000f30187c10 */ /* 0x000fe4000ff1e0ff */
[----:B---3--:R-:W-:Y:S01]  /*1880*/  IADD3 R18, P1, R46, UR15, RZ ;  /* 0x0000000f2e127c10 */ /* 0x008fe2000ff3e0ff */
[----:B------:R2:W-:Y:S01]  /*1890*/  LDGSTS.E.BYPASS.LTC128B.128 [R66+0x1000], desc[UR20][R14.64], P3 ;  /* 0x010000000e427fae */ /* 0x0005e20009901d54 */
[----:B------:R-:W-:Y:S02]  /*18a0*/  IADD3.X R25, R47, UR5, RZ, P0, !PT ;  /* 0x000000052f197c10 */ /* 0x000fe400087fe4ff */
[----:B------:R-:W-:Y:S02]  /*18b0*/  IADD3.X R19, R45, UR5, RZ, P1, !PT ;  /* 0x000000052d137c10 */ /* 0x000fe40008ffe4ff */
[----:B----4-:R-:W-:Y:S03]  /*18c0*/  IADD3 R16, P2, R50, UR15, RZ ;  /* 0x0000000f32107c10 */ /* 0x010fe6000ff5e0ff */
[----:B------:R3:W-:Y:S01]  /*18d0*/  LDGSTS.E.BYPASS.LTC128B.128 [R65+0x1000], desc[UR20][R18.64], P3 ;  /* 0x0100000012417fae */ /* 0x0007e20009901d54 */
[----:B------:R-:W-:Y:S03]  /*18e0*/  IADD3.X R17, R49, UR5, RZ, P2, !PT ;  /* 0x0000000531117c10 */ /* 0x000fe600097fe4ff */
[----:B------:R-:W-:Y:S04]  /*18f0*/  LDGSTS.E.BYPASS.LTC128B.128 [R60+0x1000], desc[UR20][R24.64], P3 ;  /* 0x01000000183c7fae */ /* 0x000fe80009901d54 */
[----:B-1----:R-:W-:Y:S01]  /*1900*/  LDGSTS.E.BYPASS.LTC128B.128 [R59+0x1000], desc[UR20][R16.64], P3 ;  /* 0x01000000103b7fae */ /* 0x002fe20009901d54 */
[----:B--2---:R-:W-:Y:S04]  /*1910*/  IADD3 R14, P1, R52, UR15, RZ ;  /* 0x0000000f340e7c10 */ /* 0x004fe8000ff3e0ff */
[----:B------:R-:W-:Y:S02]  /*1920*/  IADD3.X R15, R51, UR5, RZ, P1, !PT ;  /* 0x00000005330f7c10 */ /* 0x000fe40008ffe4ff */
[----:B---3--:R-:W-:Y:S03]  /*1930*/  IADD3 R18, P0, R54, UR15, RZ ;  /* 0x0000000f36127c10 */ /* 0x008fe6000ff1e0ff */
[----:B------:R1:W-:Y:S01]  /*1940*/  LDGSTS.E.BYPASS.LTC128B.128 [R58+0x1000], desc[UR20][R14.64], P3 ;  /* 0x010000000e3a7fae */ /* 0x0003e20009901d54 */
[----:B------:R-:W-:Y:S01]  /*1950*/  UIADD3 UR15, UP0, UR15, 0x100, URZ ;  /* 0x000001000f0f7890 */ /* 0x000fe2000ff1e03f */
[----:B------:R-:W-:Y:S02]  /*1960*/  IADD3.X R19, R53, UR5, RZ, P0, !PT ;  /* 0x0000000535137c10 */ /* 0x000fe400087fe4ff */
[----:B------:R-:W-:Y:S01]  /*1970*/  PLOP3.LUT P0, PT, PT, PT, UP1, 0x80, 0x0 ;  /* 0x000000000000781c */ /* 0x000fe20003f0f018 */
[----:B------:R-:W-:Y:S02]  /*1980*/  UIADD3.X UR5, URZ, UR5, URZ, UP0, !UPT ;  /* 0x000000053f057290 */ /* 0x000fe400087fe43f */
[----:B------:R3:W-:Y:S04]  /*1990*/  LDGSTS.E.BYPASS.LTC128B.128 [R57+0x1000], desc[UR20][R18.64], P3 ;  /* 0x0100000012397fae */ /* 0x0007e80009901d54 */
[----:B------:R-:W0:Y:S01]  /*19a0*/  LDGDEPBAR ;  /* 0x00000000000079af */ /* 0x000e220000000000 */
[----:B------:R-:W-:Y:S04]  /*19b0*/  DEPBAR.LE SB0, 0x0 ;  /* 0x000080000000791a */ /* 0x000fe80000000000 */
[----:B------:R-:W-:Y:S06]  /*19c0*/  BAR.SYNC.DEFER_BLOCKING 0x0 ;  /* 0x0000000000007b1d */ /* 0x000fec0000010000 */
[----:B-1----:R4:W2:Y:S04]  /*19d0*/  LDSM.16.M88.4 R12, [R64+UR4] ;  /* 0x00000004400c783b */ /* 0x0028a80008000200 */
[----:B---3--:R4:W2:Y:S01]  /*19e0*/  LDSM.16.M88.4 R16, [R62+UR4+0x1000] ;  /* 0x001000043e10783b */ /* 0x0088a20008000200 */
[----:B------:R-:W-:Y:S08]  /*19f0*/  @!P0 BRA `(.L_x_1) ;  /* 0xfffffff800988947 */ /* 0x000ff0000383ffff */
.L_x_0:
[----:B------:R-:W-:Y:S01]  /*1a00*/  IABS R0, UR9 ;  /* 0x0000000900007c13 */ /* 0x000fe20008000000 */
[----:B------:R-:W-:Y:S01]  /*1a10*/  UISETP.GE.AND UP1, UPT, UR9, URZ, UPT ;  /* 0x0000003f0900728c */ /* 0x000fe2000bf26270 */
[----:B------:R-:W-:-:S04]  /*1a20*/  DEPBAR.LE SB0, 0x0 ;  /* 0x000080000000791a */ /* 0x000fc80000000000 */
[----:B------:R-:W-:Y:S01]  /*1a30*/  R2UR UR5, R0 ;  /* 0x00000000000572ca */ /* 0x000fe200000e0000 */
[----:B--2---:R-:W2:Y:S01]  /*1a40*/  LDC.64 R14, c[0x0][0x220] ;  /* 0x00008800ff0e7b82 */ /* 0x004ea20000000a00 */
[C---:B------:R-:W-:Y:S02]  /*1a50*/  LOP3.LUT R2, R61.reuse, 0x1f, RZ, 0xc0, !PT ;  /* 0x0000001f3d027812 */ /* 0x040fe400078ec0ff */
[C---:B------:R-:W-:Y:S01]  /*1a60*/  LOP3.LUT R3, R61.reuse, 0x3, RZ, 0xc0, !PT ;  /* 0x000000033d037812 */ /* 0x040fe200078ec0ff */
[----:B------:R-:W-:Y:S01]  /*1a70*/  IMAD.SHL.U32 R61, R61, 0x8, RZ ;  /* 0x000000083d3d7824 */ /* 0x000fe200078e00ff */
[----:B------:R-:W-:Y:S02]  /*1a80*/  LOP3.LUT R0, R63, 0x8, RZ, 0xc0, !PT ;  /* 0x000000083f007812 */ /* 0x000fe400078ec0ff */
[----:B------:R-:W-:Y:S02]  /*1a90*/  SHF.R.U32.HI R2, RZ, 0x2, R2 ;  /* 0x00000002ff027819 */ /* 0x000fe40000011602 */
[----:B------:R-:W-:Y:S01]  /*1aa0*/  F2FP.BF16.F32.PACK_AB R4, R5, R4 ;  /* 0x000000040504723e */ /* 0x000fe200000010ff */
[----:B------:R-:W-:Y:S01]  /*1ab0*/  IMAD R13, R3, 0x2, R0 ;  /* 0x00000002030d7824 */ /* 0x000fe200078e0200 */
[----:B------:R-:W-:Y:S01]  /*1ac0*/  F2FP.BF16.F32.PACK_AB R6, R7, R6 ;  /* 0x000000060706723e */ /* 0x000fe200000010ff */
[----:B------:R-:W-:Y:S01]  /*1ad0*/  UIMAD.WIDE.U32 UR14, UR11, UR5, URZ ;  /* 0x000000050b0e72a5 */ /* 0x000fe2000f8e003f */
[----:B------:R-:W-:Y:S01]  /*1ae0*/  F2FP.BF16.F32.PACK_AB R8, R9, R8 ;  /* 0x000000080908723e */ /* 0x000fe200000010ff */
[----:B------:R-:W-:Y:S01]  /*1af0*/  IMAD R13, R2, 0x28, R13 ;  /* 0x00000028020d7824 */ /* 0x000fe200078e020d */
[----:B------:R-:W-:-:S02]  /*1b00*/  F2FP.BF16.F32.PACK_AB R10, R11, R10 ;  /* 0x0000000a0b0a723e */ /* 0x000fc400000010ff */
[----:B------:R-:W-:Y:S02]  /*1b10*/  LOP3.LUT R2, R2, 0x8, R63, 0xf8, !PT ;  /* 0x0000000802027812 */ /* 0x000fe400078ef83f */
[----:B------:R-:W-:Y:S01]  /*1b20*/  UMOV UR11, UR15 ;  /* 0x0000000f000b7c82 */ /* 0x000fe20008000000 */
[----:B------:R-:W-:Y:S01]  /*1b30*/  LEA R13, R13, UR4, 0x1 ;  /* 0x000000040d0d7c11 */ /* 0x000fe2000f8e08ff */
[----:B------:R-:W-:Y:S01]  /*1b40*/  UIMAD UR5, UR11, UR7, UR5 ;  /* 0x000000070b0572a4 */ /* 0x000fe2000f8e0205 */
[----:B------:R-:W-:Y:S01]  /*1b50*/  BAR.SYNC.DEFER_BLOCKING 0x0 ;  /* 0x0000000000007b1d */ /* 0x000fe20000010000 */
[----:B------:R-:W-:Y:S02]  /*1b60*/  LOP3.LUT R63, R63, 0xf, RZ, 0xc0, !PT ;  /* 0x0000000f3f3f7812 */ /* 0x000fe400078ec0ff */
[----:B------:R-:W-:-:S11]  /*1b70*/  UISETP.GT.U32.AND UP0, UPT, UR8, UR5, UPT ;  /* 0x000000050800728c */ /* 0x000fd6000bf04070 */
[----:B------:R-:W-:-:S04]  /*1b80*/  @!UP0 UIADD3 UR5, UR5, -UR8, URZ ;  /* 0x8000000805058290 */ /* 0x000fc8000fffe03f */
[----:B------:R-:W-:Y:S01]  /*1b90*/  UISETP.GT.U32.AND UP0, UPT, UR8, UR5, UPT ;  /* 0x000000050800728c */ /* 0x000fe2000bf04070 */
[----:B------:R5:W-:Y:S04]  /*1ba0*/  STS [R13], R4 ;  /* 0x000000040d007388 */ /* 0x000be80000000800 */
[----:B------:R2:W-:Y:S06]  /*1bb0*/  STS [R13+0x280], R6 ;  /* 0x000280060d007388 */ /* 0x0005ec0000000800 */
[----:B------:R-:W-:-:S02]  /*1bc0*/  @!UP0 UIADD3 UR5, UR5, -UR8, URZ ;  /* 0x8000000805058290 */ /* 0x000fc4000fffe03f */
[----:B------:R-:W-:Y:S01]  /*1bd0*/  UISETP.NE.AND UP0, UPT, UR12, URZ, UPT ;  /* 0x0000003f0c00728c */ /* 0x000fe2000bf05270 */
[----:B------:R2:W-:Y:S01]  /*1be0*/  STS [R13+0x20], R8 ;  /* 0x000020080d007388 */ /* 0x0005e20000000800 */
[----:B------:R-:W-:-:S03]  /*1bf0*/  @!UP1 UIADD3 UR5, -UR5, URZ, URZ ;  /* 0x0000003f05059290 */ /* 0x000fc6000fffe13f */
[----:B------:R2:W-:Y:S01]  /*1c00*/  STS [R13+0x2a0], R10 ;  /* 0x0002a00a0d007388 */ /* 0x0005e20000000800 */
[----:B------:R-:W-:-:S04]  /*1c10*/  USEL UR5, UR10, UR5, !UP0 ;  /* 0x000000050a057287 */ /* 0x000fc8000c000000 */
[----:B------:R-:W-:-:S06]  /*1c20*/  ULEA UR5, UR13, UR5, 0x3 ;  /* 0x000000050d057291 */ /* 0x000fcc000f8e183f */
[----:B------:R-:W-:Y:S02]  /*1c30*/  IMAD.U32 R0, RZ, RZ, UR5 ;  /* 0x00000005ff007e24 */ /* 0x000fe4000f8e00ff */
[----:B-1---5:R-:W-:Y:S02]  /*1c40*/  IMAD.U32 R4, RZ, RZ, UR6 ;  /* 0x00000006ff047e24 */ /* 0x022fe4000f8e00ff */
[----:B------:R-:W-:-:S03]  /*1c50*/  IMAD R0, R0, 0x10, R63 ;  /* 0x0000001000007824 */ /* 0x000fc600078e023f */
[----:B------:R-:W-:Y:S01]  /*1c60*/  LOP3.LUT R61, R4, 0x18, R61, 0xf8, !PT ;  /* 0x00000018043d7812 */ /* 0x000fe200078ef83d */
[----:B------:R-:W-:Y:S01]  /*1c70*/  BAR.SYNC.DEFER_BLOCKING 0x0 ;  /* 0x0000000000007b1d */ /* 0x000fe20000010000 */
[----:B------:R-:W-:Y:S01]  /*1c80*/  ISETP.GE.AND P0, PT, R0, 0x1, PT ;  /* 0x000000010000780c */ /* 0x000fe20003f06270 */
[----:B------:R-:W-:Y:S02]  /*1c90*/  IMAD R0, R2, 0x5, R3 ;  /* 0x0000000502007824 */ /* 0x000fe400078e0203 */
[C---:B--2---:R-:W-:Y:S01]  /*1ca0*/  IMAD.WIDE R14, R61.reuse, 0x2, R14 ;  /* 0x000000023d0e7825 */ /* 0x044fe200078e020e */
[----:B------:R-:W-:-:S03]  /*1cb0*/  ISETP.LT.AND P0, PT, R61, 0xc00, !P0 ;  /* 0x00000c003d00780c */ /* 0x000fc60004701270 */
[----:B------:R-:W-:-:S05]  /*1cc0*/  IMAD.SHL.U32 R0, R0, 0x8, RZ ;  /* 0x0000000800007824 */ /* 0x000fca00078e00ff */
[----:B------:R-:W-:-:S05]  /*1cd0*/  LEA R0, R0, UR4, 0x1 ;  /* 0x0000000400007c11 */ /* 0x000fca000f8e08ff */
[----:B----4-:R-:W-:Y:S05]  /*1ce0*/  @!P0 EXIT ;  /* 0x000000000000894d */ /* 0x010fea0003800000 */
[----:B------:R-:W1:Y:S04]  /*1cf0*/  LDS.128 R4, [R0] ;  /* 0x0000000000047984 */ /* 0x000e680000000c00 */
[----:B-1----:R-:W-:Y:S01]  /*1d00*/  STG.E.128 desc[UR20][R14.64], R4 ;  /* 0x000000040e007986 */ /* 0x002fe2000c101d14 */
[----:B------:R-:W-:Y:S05]  /*1d10*/  EXIT ;  /* 0x000000000000794d */ /* 0x000fea0003800000 */
.L_x_2:
[----:B------:R-:W-:-:S00]  /*1d20*/  BRA `(.L_x_2) ;  /* 0xfffffffc00fc7947 */ /* 0x000fc0000383ffff */
[----:B------:R-:W-:-:S00]  /*1d30*/  NOP ;  /* 0x0000000000007918 */ /* 0x000fc00000000000 */
        /* <DEDUP_REMOVED lines=12> */
.L_x_3:


//--------------------- .nv.shared.triton_mm      --------------------------
	.section	.nv.shared.triton_mm,"aw",@nobits
	.sectionflags	@""
	.align	16
	.zero		1024


//--------------------- .nv.constant0.triton_mm   --------------------------
	.section	.nv.constant0.triton_mm,"a",@progbits
	.sectionflags	@""
	.align	4
.nv.constant0.triton_mm:
	.zero		556
